//
// Generated by NVIDIA NVVM Compiler
//
// Compiler Build ID: CL-36424714
// Cuda compilation tools, release 13.0, V13.0.88
// Based on NVVM 20.0.0
//

.version 9.0
.target sm_100
.address_size 64

	// .globl	_Z14holamundo_cudav
.extern .func  (.param .b32 func_retval0) vprintf
(
	.param .b64 vprintf_param_0,
	.param .b64 vprintf_param_1
)
;
.global .align 1 .b8 $str[38] = {72, 111, 108, 97, 32, 109, 117, 110, 100, 111, 32, 100, 101, 115, 100, 101, 32, 101, 106, 101, 99, 117, 99, 105, 111, 110, 32, 110, 117, 109, 101, 114, 111, 32, 37, 105, 10};

.visible .entry _Z14holamundo_cudav()
{
	.local .align 8 .b8 	__local_depot0[8];
	.reg .b64 	%SP;
	.reg .b64 	%SPL;
	.reg .b32 	%r<7>;
	.reg .b64 	%rd<5>;

	mov.u64 	%SPL, __local_depot0;
	cvta.local.u64 	%SP, %SPL;
	add.u64 	%rd1, %SP, 0;
	add.u64 	%rd2, %SPL, 0;
	mov.u32 	%r1, %ntid.x;
	mov.u32 	%r2, %ctaid.x;
	mov.u32 	%r3, %tid.x;
	mad.lo.s32 	%r4, %r2, %r1, %r3;
	st.local.u32 	[%rd2], %r4;
	mov.u64 	%rd3, $str;
	cvta.global.u64 	%rd4, %rd3;
	{ // callseq 0, 0
	.param .b64 param0;
	st.param.b64 	[param0], %rd4;
	.param .b64 param1;
	st.param.b64 	[param1], %rd1;
	.param .b32 retval0;
	call.uni (retval0), 
	vprintf, 
	(
	param0, 
	param1
	);
	ld.param.b32 	%r5, [retval0];
	} // callseq 0
	ret;

}


// ===== COMPILED SASS (sm_100) =====

	.target	sm_100

	.elftype	@"ET_EXEC"


//--------------------- .note.nv.tkinfo           --------------------------
	.section	.note.nv.tkinfo,"",@"SHT_NOTE"
	.sectionflags	@"SHF_NOTE_NV_TKINFO"
	.tkinfo
        /*0018*/ 	.word	0x00000002
        /*0030*/ 	.string	""
        /*0030*/ 	.string	"ptxas"
        /*0030*/ 	.string	"Cuda compilation tools, release 13.0, V13.0.88"
        /*0030*/ 	.string	"Build cuda_13.0.r13.0/compiler.36424714_0"
        /*0030*/ 	.string	"-arch sm_100 -m 64 "



//--------------------- .note.nv.cuinfo           --------------------------
	.section	.note.nv.cuinfo,"",@"SHT_NOTE"
	.sectionflags	@"SHF_NOTE_NV_CUINFO"
        /*0018*/ 	.short	0x0002
        /*001a*/ 	.short	0x0064
        /*001c*/ 	.short	0x0082
	.zero		2


//--------------------- .nv.info                  --------------------------
	.section	.nv.info,"",@"SHT_CUDA_INFO"
	.align	4


	//----- nvinfo : EIATTR_REGCOUNT
	.align		4
        /*0000*/ 	.byte	0x04, 0x2f
        /*0002*/ 	.short	(.L_2 - .L_1)
	.align		4
.L_1:
        /*0004*/ 	.word	index@(_Z14holamundo_cudav)
        /*0008*/ 	.word	0x00000018


	//----- nvinfo : EIATTR_FRAME_SIZE
	.align		4
.L_2:
        /*000c*/ 	.byte	0x04, 0x11
        /*000e*/ 	.short	(.L_4 - .L_3)
	.align		4
.L_3:
        /*0010*/ 	.word	index@(_Z14holamundo_cudav)
        /*0014*/ 	.word	0x00000008


	//----- nvinfo : EIATTR_MIN_STACK_SIZE
	.align		4
.L_4:
        /*0018*/ 	.byte	0x04, 0x12
        /*001a*/ 	.short	(.L_6 - .L_5)
	.align		4
.L_5:
        /*001c*/ 	.word	index@(_Z14holamundo_cudav)
        /*0020*/ 	.word	0x00000008
.L_6:


//--------------------- .nv.compat                --------------------------
	.section	.nv.compat,"",@"SHT_CUDA_COMPAT_INFO"
	.align	4
        /*0000*/ 	.byte	0x02, 0x09, 0x00, 0x00, 0x02, 0x02, 0x01, 0x00, 0x02, 0x05, 0x05, 0x00, 0x03, 0x07, 0x01, 0x01
        /*0010*/ 	.byte	0x02, 0x03, 0x00, 0x00, 0x02, 0x06, 0x01, 0x00, 0x04, 0x0b, 0x08, 0x00, 0x09, 0x00, 0x00, 0x00
        /*0020*/ 	.byte	0x00, 0x00, 0x00, 0x00


//--------------------- .nv.info._Z14holamundo_cudav --------------------------
	.section	.nv.info._Z14holamundo_cudav,"",@"SHT_CUDA_INFO"
	.sectionflags	@""
	.align	4


	//----- nvinfo : EIATTR_CUDA_API_VERSION
	.align		4
        /*0000*/ 	.byte	0x04, 0x37
        /*0002*/ 	.short	(.L_8 - .L_7)
.L_7:
        /*0004*/ 	.word	0x00000082


	//----- nvinfo : EIATTR_SPARSE_MMA_MASK
	.align		4
.L_8:
        /*0008*/ 	.byte	0x03, 0x50
        /*000a*/ 	.short	0x0000


	//----- nvinfo : EIATTR_MAXREG_COUNT
	.align		4
        /*000c*/ 	.byte	0x03, 0x1b
        /*000e*/ 	.short	0x00ff


	//----- nvinfo : EIATTR_EXTERNS
	.align		4
        /*0010*/ 	.byte	0x04, 0x0f
        /*0012*/ 	.short	(.L_10 - .L_9)


	//   ....[0]....
	.align		4
.L_9:
        /*0014*/ 	.word	index@(vprintf)


	//----- nvinfo : EIATTR_MERCURY_ISA_VERSION
	.align		4
.L_10:
        /*0018*/ 	.byte	0x03, 0x5f
        /*001a*/ 	.short	0x0101


	//----- nvinfo : EIATTR_VRC_CTA_INIT_COUNT
	.align		4
        /*001c*/ 	.byte	0x02, 0x4a
	.zero		1
	.zero		1


	//----- nvinfo : EIATTR_SYSCALL_OFFSETS
	.align		4
        /*0020*/ 	.byte	0x04, 0x46
        /*0022*/ 	.short	(.L_12 - .L_11)


	//   ....[0]....
.L_11:
        /*0024*/ 	.word	0x00000110


	//----- nvinfo : EIATTR_EXIT_INSTR_OFFSETS
	.align		4
.L_12:
        /*0028*/ 	.byte	0x04, 0x1c
        /*002a*/ 	.short	(.L_14 - .L_13)


	//   ....[0]....
.L_13:
        /*002c*/ 	.word	0x00000120


	//----- nvinfo : EIATTR_SW_WAR
	.align		4
.L_14:
        /*0030*/ 	.byte	0x04, 0x36
        /*0032*/ 	.short	(.L_16 - .L_15)
.L_15:
        /*0034*/ 	.word	0x00000008
.L_16:


//--------------------- .nv.callgraph             --------------------------
	.section	.nv.callgraph,"",@"SHT_CUDA_CALLGRAPH"
	.align	4
	.sectionentsize	8
	.align		4
        /*0000*/ 	.word	0x00000000
	.align		4
        /*0004*/ 	.word	0xffffffff
	.align		4
        /*0008*/ 	.word	index@(_Z14holamundo_cudav)
	.align		4
        /*000c*/ 	.word	index@(vprintf)
	.align		4
        /*0010*/ 	.word	0x00000000
	.align		4
        /*0014*/ 	.word	0xfffffffe
	.align		4
        /*0018*/ 	.word	0x00000000
	.align		4
        /*001c*/ 	.word	0xfffffffd
	.align		4
        /*0020*/ 	.word	0x00000000
	.align		4
        /*0024*/ 	.word	0xfffffffc


//--------------------- .nv.constant4             --------------------------
	.section	.nv.constant4,"a",@progbits
	.align	8
	.align		8
.nv.constant4:
        /*0000*/ 	.dword	vprintf
	.align		8
        /*0008*/ 	.dword	$str


//--------------------- .text._Z14holamundo_cudav --------------------------
	.section	.text._Z14holamundo_cudav,"ax",@progbits
	.align	128
        .global         _Z14holamundo_cudav
        .type           _Z14holamundo_cudav,@function
        .size           _Z14holamundo_cudav,(.L_x_2 - _Z14holamundo_cudav)
        .other          _Z14holamundo_cudav,@"STO_CUDA_ENTRY STV_DEFAULT"
_Z14holamundo_cudav:
.text._Z14holamundo_cudav:
[----:B------:R-:W0:Y:S01]  /*0000*/  LDC R1, c[0x0][0x37c] ;  /* 0x0000df00ff017b82 */ /* 0x000e220000000800 */
[----:B------:R-:W1:Y:S01]  /*0010*/  S2R R0, SR_CTAID.X ;  /* 0x0000000000007919 */ /* 0x000e620000002500 */
[----:B------:R-:W2:Y:S01]  /*0020*/  LDCU UR5, c[0x0][0x2fc] ;  /* 0x00005f80ff0577ac */ /* 0x000ea20008000800 */
[----:B------:R-:W-:Y:S01]  /*0030*/  MOV R2, 0x0 ;  /* 0x0000000000027802 */ /* 0x000fe20000000f00 */
[----:B0-----:R-:W-:Y:S01]  /*0040*/  VIADD R1, R1, 0xfffffff8 ;  /* 0xfffffff801017836 */ /* 0x001fe20000000000 */
[----:B------:R-:W1:Y:S01]  /*0050*/  S2R R3, SR_TID.X ;  /* 0x0000000000037919 */ /* 0x000e620000002100 */
[----:B------:R-:W1:Y:S01]  /*0060*/  LDCU UR6, c[0x0][0x360] ;  /* 0x00006c00ff0677ac */ /* 0x000e620008000800 */
[----:B------:R-:W0:Y:S02]  /*0070*/  LDCU UR4, c[0x0][0x2f8] ;  /* 0x00005f00ff0477ac */ /* 0x000e240008000800 */
[----:B0-----:R-:W-:-:S05]  /*0080*/  IADD3 R6, P0, PT, R1, UR4, RZ ;  /* 0x0000000401067c10 */ /* 0x001fca000ff1e0ff */
[----:B--2---:R-:W-:Y:S02]  /*0090*/  IMAD.X R7, RZ, RZ, UR5, P0 ;  /* 0x00000005ff077e24 */ /* 0x004fe400080e06ff */
[----:B-1----:R-:W-:Y:S01]  /*00a0*/  IMAD R0, R0, UR6, R3 ;  /* 0x0000000600007c24 */ /* 0x002fe2000f8e0203 */
[----:B------:R-:W0:Y:S01]  /*00b0*/  LDCU.64 UR6, c[0x4][0x8] ;  /* 0x01000100ff0677ac */ /* 0x000e220008000a00 */
[----:B------:R-:W1:Y:S03]  /*00c0*/  LDC.64 R2, c[0x4][R2] ;  /* 0x0100000002027b82 */ /* 0x000e660000000a00 */
[----:B------:R2:W-:Y:S01]  /*00d0*/  STL [R1], R0 ;  /* 0x0000000001007387 */ /* 0x0005e20000100800 */
[----:B0-----:R-:W-:Y:S01]  /*00e0*/  IMAD.U32 R4, RZ, RZ, UR6 ;  /* 0x00000006ff047e24 */ /* 0x001fe2000f8e00ff */
[----:B--2---:R-:W-:-:S07]  /*00f0*/  MOV R5, UR7 ;  /* 0x0000000700057c02 */ /* 0x004fce0008000f00 */
[----:B------:R-:W-:-:S07]  /*0100*/  LEPC R20, `(.L_x_0) ;  /* 0x000000001014794e */ /* 0x000fce0000000000 */
[----:B-1----:R-:W-:Y:S05]  /*0110*/  CALL.ABS.NOINC R2 ;  /* 0x0000000002007343 */ /* 0x002fea0003c00000 */
.L_x_0:
[----:B------:R-:W-:Y:S05]  /*0120*/  EXIT ;  /* 0x000000000000794d */ /* 0x000fea0003800000 */
.L_x_1:
[----:B------:R-:W-:-:S00]  /*0130*/  BRA `(.L_x_1) ;  /* 0xfffffffc00fc7947 */ /* 0x000fc0000383ffff */
[----:B------:R-:W-:-:S00]  /*0140*/  NOP ;  /* 0x0000000000007918 */ /* 0x000fc00000000000 */
        /* <DEDUP_REMOVED lines=11> */
.L_x_2:


//--------------------- .nv.global.init           --------------------------
	.section	.nv.global.init,"aw",@progbits
.nv.global.init:
	.type		$str,@object
	.size		$str,(.L_0 - $str)
$str:
        /*0000*/ 	.byte	0x48, 0x6f, 0x6c, 0x61, 0x20, 0x6d, 0x75, 0x6e, 0x64, 0x6f, 0x20, 0x64, 0x65, 0x73, 0x64, 0x65
        /*0010*/ 	.byte	0x20, 0x65, 0x6a, 0x65, 0x63, 0x75, 0x63, 0x69, 0x6f, 0x6e, 0x20, 0x6e, 0x75, 0x6d, 0x65, 0x72
        /*0020*/ 	.byte	0x6f, 0x20, 0x25, 0x69, 0x0a, 0x00
.L_0:


//--------------------- .nv.shared.reserved.0     --------------------------
	.section	.nv.shared.reserved.0,"aw",@nobits
	.weak		__nv_reservedSMEM_offset_0_alias
	.size		__nv_reservedSMEM_offset_0_alias, 0, 64
	.other		__nv_reservedSMEM_offset_0_alias,@"STO_CUDA_RESERVED_SHARED STV_DEFAULT"
__nv_reservedSMEM_offset_0_alias:
	.zero		0
	.zero		64


//--------------------- .nv.constant0._Z14holamundo_cudav --------------------------
	.section	.nv.constant0._Z14holamundo_cudav,"a",@progbits
	.sectionflags	@""
	.align	4
.nv.constant0._Z14holamundo_cudav:
	.zero		896


//--------------------- SYMBOLS --------------------------

	.type		.nv.reservedSmem.offset0,@object
	.size		.nv.reservedSmem.offset0,0x4
	.type		vprintf,@function
